	.headerflags	@"EF_CUDA_TEXMODE_UNIFIED EF_CUDA_64BIT_ADDRESS EF_CUDA_ACCELERATORS EF_CUDA_SM90 EF_CUDA_VIRTUAL_SM(EF_CUDA_SM90)"
	.elftype	@"ET_EXEC"


//--------------------- .nv.info                  --------------------------
	.section	.nv.info,"",@"SHT_CUDA_INFO"
	.align	4


	//----- nvinfo : EIATTR_REGCOUNT
	.align		4
        /*0000*/ 	.byte	0x04, 0x2f
        /*0002*/ 	.short	(.L_2 - .L_1)
	.align		4
.L_1:
        /*0004*/ 	.word	index@(triton_per_fused_abs_add_log_mean_mul_sub_0)
        /*0008*/ 	.word	0x0000001e


	//----- nvinfo : EIATTR_MIN_STACK_SIZE
	.align		4
.L_2:
        /*000c*/ 	.byte	0x04, 0x12
        /*000e*/ 	.short	(.L_4 - .L_3)
	.align		4
.L_3:
        /*0010*/ 	.word	index@(triton_per_fused_abs_add_log_mean_mul_sub_0)
        /*0014*/ 	.word	0x00000000


	//----- nvinfo : EIATTR_FRAME_SIZE
	.align		4
.L_4:
        /*0018*/ 	.byte	0x04, 0x11
        /*001a*/ 	.short	(.L_6 - .L_5)
	.align		4
.L_5:
        /*001c*/ 	.word	index@(triton_per_fused_abs_add_log_mean_mul_sub_0)
        /*0020*/ 	.word	0x00000000


	//----- nvinfo : EIATTR_MIN_STACK_SIZE
	.align		4
.L_6:
        /*0024*/ 	.byte	0x04, 0x12
        /*0026*/ 	.short	(.L_8 - .L_7)
	.align		4
.L_7:
        /*0028*/ 	.word	index@(triton_per_fused_abs_add_log_mean_mul_sub_0)
        /*002c*/ 	.word	0x00000000
.L_8:


//--------------------- .nv.info.triton_per_fused_abs_add_log_mean_mul_sub_0 --------------------------
	.section	.nv.info.triton_per_fused_abs_add_log_mean_mul_sub_0,"",@"SHT_CUDA_INFO"
	.sectionflags	@""
	.align	4


	//----- nvinfo : EIATTR_CUDA_API_VERSION
	.align		4
        /*0000*/ 	.byte	0x04, 0x37
        /*0002*/ 	.short	(.L_10 - .L_9)
.L_9:
        /*0004*/ 	.word	0x0000007c


	//----- nvinfo : EIATTR_KPARAM_INFO
	.align		4
.L_10:
        /*0008*/ 	.byte	0x04, 0x17
        /*000a*/ 	.short	(.L_12 - .L_11)
.L_11:
        /*000c*/ 	.word	0x00000000
        /*0010*/ 	.short	0x0003
        /*0012*/ 	.short	0x0018
        /*0014*/ 	.byte	0x00, 0xf0, 0x11, 0x00


	//----- nvinfo : EIATTR_KPARAM_INFO
	.align		4
.L_12:
        /*0018*/ 	.byte	0x04, 0x17
        /*001a*/ 	.short	(.L_14 - .L_13)
.L_13:
        /*001c*/ 	.word	0x00000000
        /*0020*/ 	.short	0x0002
        /*0022*/ 	.short	0x0010
        /*0024*/ 	.byte	0x00, 0xf4, 0x21, 0x00


	//----- nvinfo : EIATTR_KPARAM_INFO
	.align		4
.L_14:
        /*0028*/ 	.byte	0x04, 0x17
        /*002a*/ 	.short	(.L_16 - .L_15)
.L_15:
        /*002c*/ 	.word	0x00000000
        /*0030*/ 	.short	0x0001
        /*0032*/ 	.short	0x0008
        /*0034*/ 	.byte	0x00, 0xf4, 0x21, 0x00


	//----- nvinfo : EIATTR_KPARAM_INFO
	.align		4
.L_16:
        /*0038*/ 	.byte	0x04, 0x17
        /*003a*/ 	.short	(.L_18 - .L_17)
.L_17:
        /*003c*/ 	.word	0x00000000
        /*0040*/ 	.short	0x0000
        /*0042*/ 	.short	0x0000
        /*0044*/ 	.byte	0x00, 0xf4, 0x21, 0x00


	//----- nvinfo : EIATTR_SPARSE_MMA_MASK
	.align		4
.L_18:
        /*0048*/ 	.byte	0x03, 0x50
        /*004a*/ 	.short	0x0000


	//----- nvinfo : EIATTR_MAXREG_COUNT
	.align		4
        /*004c*/ 	.byte	0x03, 0x1b
        /*004e*/ 	.short	0x00ff


	//----- nvinfo : EIATTR_COOP_GROUP_MASK_REGIDS
	.align		4
        /*0050*/ 	.byte	0x04, 0x29
        /*0052*/ 	.short	(.L_20 - .L_19)


	//   ....[0]....
.L_19:
        /*0054*/ 	.word	0xffffffff


	//   ....[1]....
        /*0058*/ 	.word	0xffffffff


	//   ....[2]....
        /*005c*/ 	.word	0xffffffff


	//   ....[3]....
        /*0060*/ 	.word	0xffffffff


	//   ....[4]....
        /*0064*/ 	.word	0xffffffff


	//   ....[5]....
        /*0068*/ 	.word	0xffffffff


	//----- nvinfo : EIATTR_COOP_GROUP_INSTR_OFFSETS
	.align		4
.L_20:
        /*006c*/ 	.byte	0x04, 0x28
        /*006e*/ 	.short	(.L_22 - .L_21)


	//   ....[0]....
.L_21:
        /*0070*/ 	.word	0x00000e80


	//   ....[1]....
        /*0074*/ 	.word	0x00000eb0


	//   ....[2]....
        /*0078*/ 	.word	0x00000ee0


	//   ....[3]....
        /*007c*/ 	.word	0x00000f10


	//   ....[4]....
        /*0080*/ 	.word	0x00000f30


	//   ....[5]....
        /*0084*/ 	.word	0x00000fa0


	//----- nvinfo : EIATTR_EXIT_INSTR_OFFSETS
	.align		4
.L_22:
        /*0088*/ 	.byte	0x04, 0x1c
        /*008a*/ 	.short	(.L_24 - .L_23)


	//   ....[0]....
.L_23:
        /*008c*/ 	.word	0x00001010


	//   ....[1]....
        /*0090*/ 	.word	0x00001060


	//----- nvinfo : EIATTR_REQNTID
	.align		4
.L_24:
        /*0094*/ 	.byte	0x04, 0x10
        /*0096*/ 	.short	(.L_26 - .L_25)
.L_25:
        /*0098*/ 	.word	0x00000040
        /*009c*/ 	.word	0x00000001
        /*00a0*/ 	.word	0x00000001


	//----- nvinfo : EIATTR_CBANK_PARAM_SIZE
	.align		4
.L_26:
        /*00a4*/ 	.byte	0x03, 0x19
        /*00a6*/ 	.short	0x001c


	//----- nvinfo : EIATTR_PARAM_CBANK
	.align		4
        /*00a8*/ 	.byte	0x04, 0x0a
        /*00aa*/ 	.short	(.L_28 - .L_27)
	.align		4
.L_27:
        /*00ac*/ 	.word	index@(.nv.constant0.triton_per_fused_abs_add_log_mean_mul_sub_0)
        /*00b0*/ 	.short	0x0210
        /*00b2*/ 	.short	0x001c


	//----- nvinfo : EIATTR_SW_WAR
	.align		4
.L_28:
        /*00b4*/ 	.byte	0x04, 0x36
        /*00b6*/ 	.short	(.L_30 - .L_29)
.L_29:
        /*00b8*/ 	.word	0x00000008
.L_30:


//--------------------- .nv.callgraph             --------------------------
	.section	.nv.callgraph,"",@"SHT_CUDA_CALLGRAPH"
	.align	4
	.sectionentsize	8
	.align		4
        /*0000*/ 	.word	0x00000000
	.align		4
        /*0004*/ 	.word	0xffffffff
	.align		4
        /*0008*/ 	.word	0x00000000
	.align		4
        /*000c*/ 	.word	0xfffffffe
	.align		4
        /*0010*/ 	.word	0x00000000
	.align		4
        /*0014*/ 	.word	0xfffffffd
	.align		4
        /*0018*/ 	.word	0x00000000
	.align		4
        /*001c*/ 	.word	0xfffffffc


//--------------------- .nv.constant4             --------------------------
	.section	.nv.constant4,"a",@progbits
	.align	8
	.align		8
.nv.constant4:
        /*0000*/ 	.dword	_$_str


//--------------------- .text.triton_per_fused_abs_add_log_mean_mul_sub_0 --------------------------
	.section	.text.triton_per_fused_abs_add_log_mean_mul_sub_0,"ax",@progbits
	.sectionflags	@"SHF_BARRIERS=1"
	.align	128
        .global         triton_per_fused_abs_add_log_mean_mul_sub_0
        .type           triton_per_fused_abs_add_log_mean_mul_sub_0,@function
        .size           triton_per_fused_abs_add_log_mean_mul_sub_0,(.L_x_1 - triton_per_fused_abs_add_log_mean_mul_sub_0)
        .other          triton_per_fused_abs_add_log_mean_mul_sub_0,@"STO_CUDA_ENTRY STV_DEFAULT"
triton_per_fused_abs_add_log_mean_mul_sub_0:
.text.triton_per_fused_abs_add_log_mean_mul_sub_0:
[----:B------:R-:W0:Y:S02]  /*0000*/  LDC R1, c[0x0][0x28] ;  /* 0x00000a00ff017b82 */ /* 0x000e240000000800 */
[----:B------:R-:W1:Y:S01]  /*0010*/  S2R R18, SR_TID.X ;  /* 0x0000000000127919 */ /* 0x000e620000002100 */
[----:B------:R-:W2:Y:S01]  /*0020*/  LDC.64 R10, c[0x0][0x218] ;  /* 0x00008600ff0a7b82 */ /* 0x000ea20000000a00 */
[----:B------:R-:W-:-:S07]  /*0030*/  ULDC.64 UR6, c[0x0][0x208] ;  /* 0x0000820000067ab9 */ /* 0x000fce0000000a00 */
[----:B------:R-:W3:Y:S01]  /*0040*/  LDC.64 R4, c[0x0][0x220] ;  /* 0x00008800ff047b82 */ /* 0x000ee20000000a00 */
[----:B-1----:R-:W-:-:S04]  /*0050*/  SHF.L.U32 R0, R18, 0x2, RZ ;  /* 0x0000000212007819 */ /* 0x002fc800000006ff */
[----:B------:R-:W-:-:S05]  /*0060*/  LOP3.LUT R3, R0, 0xfc, RZ, 0xc0, !PT ;  /* 0x000000fc00037812 */ /* 0x000fca00078ec0ff */
[----:B--2---:R-:W-:-:S06]  /*0070*/  IMAD.WIDE.U32 R10, R3, 0x4, R10 ;  /* 0x00000004030a7825 */ /* 0x004fcc00078e000a */
[----:B------:R-:W2:Y:S01]  /*0080*/  LDG.E.128 R8, desc[UR6][R10.64] ;  /* 0x000000060a087981 */ /* 0x000ea2000c1e1d00 */
[----:B---3--:R-:W-:-:S06]  /*0090*/  IMAD.WIDE.U32 R4, R3, 0x4, R4 ;  /* 0x0000000403047825 */ /* 0x008fcc00078e0004 */
[----:B------:R-:W3:Y:S01]  /*00a0*/  LDG.E.128 R4, desc[UR6][R4.64] ;  /* 0x0000000604047981 */ /* 0x000ee2000c1e1d00 */
[----:B------:R-:W1:Y:S01]  /*00b0*/  S2UR UR5, SR_CgaCtaId ;  /* 0x00000000000579c3 */ /* 0x000e620000008800 */
[----:B------:R-:W-:Y:S02]  /*00c0*/  UMOV UR4, 0x400 ;  /* 0x0000040000047882 */ /* 0x000fe40000000000 */
[----:B-1----:R-:W-:Y:S01]  /*00d0*/  UPRMT UR4, UR5, 0x654, UR4 ;  /* 0x0000065405047896 */ /* 0x002fe20008000004 */
[----:B--2---:R-:W-:Y:S01]  /*00e0*/  FSETP.GEU.AND P1, PT, R9, 1.175494350822287508e-38, PT ;  /* 0x008000000900780b */ /* 0x004fe20003f2e000 */
[----:B------:R-:W-:Y:S01]  /*00f0*/  FADD R9, RZ, R9 ;  /* 0x00000009ff097221 */ /* 0x000fe20000000000 */
[----:B------:R-:W-:Y:S01]  /*0100*/  FSETP.GEU.AND P0, PT, R8, 1.175494350822287508e-38, PT ;  /* 0x008000000800780b */ /* 0x000fe20003f0e000 */
[----:B------:R-:W-:Y:S01]  /*0110*/  FADD R8, RZ, R8 ;  /* 0x00000008ff087221 */ /* 0x000fe20000000000 */
[----:B------:R-:W-:Y:S01]  /*0120*/  FSETP.GEU.AND P2, PT, R10, 1.175494350822287508e-38, PT ;  /* 0x008000000a00780b */ /* 0x000fe20003f4e000 */
[----:B------:R-:W-:Y:S01]  /*0130*/  FADD R10, RZ, R10 ;  /* 0x0000000aff0a7221 */ /* 0x000fe20000000000 */
[----:B------:R-:W-:Y:S01]  /*0140*/  FSETP.GEU.AND P4, PT, R11, 1.175494350822287508e-38, PT ;  /* 0x008000000b00780b */ /* 0x000fe20003f8e000 */
[----:B------:R-:W-:Y:S01]  /*0150*/  FADD R11, RZ, R11 ;  /* 0x0000000bff0b7221 */ /* 0x000fe20000000000 */
[----:B------:R-:W-:-:S02]  /*0160*/  FSEL R16, RZ, -23, P1 ;  /* 0xc1b80000ff107808 */ /* 0x000fc40000800000 */
[----:B------:R-:W-:Y:S02]  /*0170*/  FSEL R15, RZ, -23, P0 ;  /* 0xc1b80000ff0f7808 */ /* 0x000fe40000000000 */
[----:B---3--:R-:W-:Y:S01]  /*0180*/  FSETP.GEU.AND P3, PT, R4, 1.175494350822287508e-38, PT ;  /* 0x008000000400780b */ /* 0x008fe20003f6e000 */
[----:B------:R-:W-:Y:S01]  /*0190*/  @!P1 FMUL R9, R9, 8388608 ;  /* 0x4b00000009099820 */ /* 0x000fe20000400000 */
[----:B------:R-:W-:Y:S01]  /*01a0*/  FADD R4, RZ, R4 ;  /* 0x00000004ff047221 */ /* 0x000fe20000000000 */
[----:B------:R-:W-:Y:S01]  /*01b0*/  @!P0 FMUL R8, R8, 8388608 ;  /* 0x4b00000008088820 */ /* 0x000fe20000400000 */
[----:B------:R-:W-:Y:S01]  /*01c0*/  FSETP.GEU.AND P5, PT, R6, 1.175494350822287508e-38, PT ;  /* 0x008000000600780b */ /* 0x000fe20003fae000 */
[----:B------:R-:W-:Y:S01]  /*01d0*/  @!P2 FMUL R10, R10, 8388608 ;  /* 0x4b0000000a0aa820 */ /* 0x000fe20000400000 */
[----:B------:R-:W-:Y:S01]  /*01e0*/  IADD3 R12, R9, -0x3f2aaaab, RZ ;  /* 0xc0d55555090c7810 */ /* 0x000fe20007ffe0ff */
[----:B------:R-:W-:Y:S01]  /*01f0*/  @!P4 FMUL R11, R11, 8388608 ;  /* 0x4b0000000b0bc820 */ /* 0x000fe20000400000 */
[----:B------:R-:W-:Y:S01]  /*0200*/  IADD3 R3, R8, -0x3f2aaaab, RZ ;  /* 0xc0d5555508037810 */ /* 0x000fe20007ffe0ff */
[----:B------:R-:W-:Y:S01]  /*0210*/  FADD R6, RZ, R6 ;  /* 0x00000006ff067221 */ /* 0x000fe20000000000 */
[----:B------:R-:W-:-:S02]  /*0220*/  LOP3.LUT R14, R12, 0xff800000, RZ, 0xc0, !PT ;  /* 0xff8000000c0e7812 */ /* 0x000fc400078ec0ff */
[----:B------:R-:W-:Y:S01]  /*0230*/  LOP3.LUT R17, R3, 0xff800000, RZ, 0xc0, !PT ;  /* 0xff80000003117812 */ /* 0x000fe200078ec0ff */
[----:B------:R-:W-:Y:S01]  /*0240*/  @!P3 FMUL R4, R4, 8388608 ;  /* 0x4b0000000404b820 */ /* 0x000fe20000400000 */
[----:B------:R-:W-:Y:S02]  /*0250*/  I2FP.F32.S32 R3, R14 ;  /* 0x0000000e00037245 */ /* 0x000fe40000201400 */
[----:B------:R-:W-:Y:S01]  /*0260*/  IADD3 R13, R10, -0x3f2aaaab, RZ ;  /* 0xc0d555550a0d7810 */ /* 0x000fe20007ffe0ff */
[----:B------:R-:W-:Y:S01]  /*0270*/  @!P5 FMUL R6, R6, 8388608 ;  /* 0x4b0000000606d820 */ /* 0x000fe20000400000 */
[----:B------:R-:W-:Y:S01]  /*0280*/  I2FP.F32.S32 R12, R17 ;  /* 0x00000011000c7245 */ /* 0x000fe20000201400 */
[----:B------:R-:W-:Y:S01]  /*0290*/  FFMA.FTZ R16, R3, 1.1920928955078125e-07, R16 ;  /* 0x3400000003107823 */ /* 0x000fe20000010010 */
[----:B------:R-:W-:Y:S01]  /*02a0*/  HFMA2.MMA R3, -RZ, RZ, 1.5048828125, 33.21875 ;  /* 0x3e055027ff037435 */ /* 0x000fe200000001ff */
[----:B------:R-:W-:Y:S02]  /*02b0*/  LOP3.LUT R13, R13, 0xff800000, RZ, 0xc0, !PT ;  /* 0xff8000000d0d7812 */ /* 0x000fe400078ec0ff */
[----:B------:R-:W-:Y:S01]  /*02c0*/  IADD3 R26, R8, -R17, RZ ;  /* 0x80000011081a7210 */ /* 0x000fe20007ffe0ff */
[----:B------:R-:W-:Y:S01]  /*02d0*/  FFMA.FTZ R15, R12, 1.1920928955078125e-07, R15 ;  /* 0x340000000c0f7823 */ /* 0x000fe2000001000f */
[----:B------:R-:W-:-:S02]  /*02e0*/  IADD3 R24, R9, -R14, RZ ;  /* 0x8000000e09187210 */ /* 0x000fc40007ffe0ff */
[----:B------:R-:W-:Y:S01]  /*02f0*/  FSEL R12, RZ, -23, P2 ;  /* 0xc1b80000ff0c7808 */ /* 0x000fe20001000000 */
[----:B------:R-:W-:Y:S01]  /*0300*/  FADD R26, R26, -1 ;  /* 0xbf8000001a1a7421 */ /* 0x000fe20000000000 */
[----:B------:R-:W-:Y:S01]  /*0310*/  I2FP.F32.S32 R17, R13 ;  /* 0x0000000d00117245 */ /* 0x000fe20000201400 */
[----:B------:R-:W-:Y:S01]  /*0320*/  FADD R24, R24, -1 ;  /* 0xbf80000018187421 */ /* 0x000fe20000000000 */
[----:B------:R-:W-:Y:S02]  /*0330*/  IADD3 R14, R11, -0x3f2aaaab, RZ ;  /* 0xc0d555550b0e7810 */ /* 0x000fe40007ffe0ff */
[----:B------:R-:W-:Y:S01]  /*0340*/  IADD3 R22, R10, -R13, RZ ;  /* 0x8000000d0a167210 */ /* 0x000fe20007ffe0ff */
[----:B------:R-:W-:Y:S01]  /*0350*/  FFMA.FTZ R12, R17, 1.1920928955078125e-07, R12 ;  /* 0x34000000110c7823 */ /* 0x000fe2000001000c */
[-C--:B------:R-:W-:Y:S01]  /*0360*/  FFMA.FTZ R17, R26, -R3.reuse, 0.14084610342979431152 ;  /* 0x3e1039f61a117423 */ /* 0x080fe20000010803 */
[----:B------:R-:W-:Y:S01]  /*0370*/  FFMA.FTZ R19, R24, -R3, 0.14084610342979431152 ;  /* 0x3e1039f618137423 */ /* 0x000fe20000010803 */
[----:B------:R-:W-:Y:S01]  /*0380*/  LOP3.LUT R14, R14, 0xff800000, RZ, 0xc0, !PT ;  /* 0xff8000000e0e7812 */ /* 0x000fe200078ec0ff */
[----:B------:R-:W-:Y:S01]  /*0390*/  FADD R22, R22, -1 ;  /* 0xbf80000016167421 */ /* 0x000fe20000000000 */
[----:B------:R-:W-:Y:S01]  /*03a0*/  FFMA.FTZ R17, R26, R17, -0.12148627638816833496 ;  /* 0xbdf8cdcc1a117423 */ /* 0x000fe20000010011 */
[----:B------:R-:W-:Y:S01]  /*03b0*/  FFMA.FTZ R19, R24, R19, -0.12148627638816833496 ;  /* 0xbdf8cdcc18137423 */ /* 0x000fe20000010013 */
[----:B------:R-:W-:Y:S01]  /*03c0*/  IADD3 R20, R11, -R14, RZ ;  /* 0x8000000e0b147210 */ /* 0x000fe20007ffe0ff */
[----:B------:R-:W-:Y:S01]  /*03d0*/  FFMA.FTZ R13, R22, -R3, 0.14084610342979431152 ;  /* 0x3e1039f6160d7423 */ /* 0x000fe20000010803 */
[----:B------:R-:W-:Y:S01]  /*03e0*/  FFMA.FTZ R17, R26, R17, 0.13980610668659210205 ;  /* 0x3e0f29551a117423 */ /* 0x000fe20000010011 */
[----:B------:R-:W-:Y:S01]  /*03f0*/  FFMA.FTZ R19, R24, R19, 0.13980610668659210205 ;  /* 0x3e0f295518137423 */ /* 0x000fe20000010013 */
[----:B------:R-:W-:Y:S01]  /*0400*/  I2FP.F32.S32 R14, R14 ;  /* 0x0000000e000e7245 */ /* 0x000fe20000201400 */
[----:B------:R-:W-:Y:S01]  /*0410*/  FADD R20, R20, -1 ;  /* 0xbf80000014147421 */ /* 0x000fe20000000000 */
[----:B------:R-:W-:Y:S01]  /*0420*/  FFMA.FTZ R17, R26, R17, -0.16684235632419586182 ;  /* 0xbe2ad8b91a117423 */ /* 0x000fe20000010011 */
[----:B------:R-:W-:Y:S01]  /*0430*/  FFMA.FTZ R19, R24, R19, -0.16684235632419586182 ;  /* 0xbe2ad8b918137423 */ /* 0x000fe20000010013 */
[----:B------:R-:W-:Y:S01]  /*0440*/  FFMA.FTZ R13, R22, R13, -0.12148627638816833496 ;  /* 0xbdf8cdcc160d7423 */ /* 0x000fe2000001000d */
[----:B------:R-:W-:Y:S01]  /*0450*/  FFMA.FTZ R21, R20, -R3, 0.14084610342979431152 ;  /* 0x3e1039f614157423 */ /* 0x000fe20000010803 */
[----:B------:R-:W-:Y:S01]  /*0460*/  FFMA.FTZ R17, R26, R17, 0.20012299716472625732 ;  /* 0x3e4ced0b1a117423 */ /* 0x000fe20000010011 */
[----:B------:R-:W-:Y:S01]  /*0470*/  FFMA.FTZ R19, R24, R19, 0.20012299716472625732 ;  /* 0x3e4ced0b18137423 */ /* 0x000fe20000010013 */
[----:B------:R-:W-:Y:S01]  /*0480*/  FFMA.FTZ R13, R22, R13, 0.13980610668659210205 ;  /* 0x3e0f2955160d7423 */ /* 0x000fe2000001000d */
[----:B------:R-:W-:Y:S01]  /*0490*/  FFMA.FTZ R21, R20, R21, -0.12148627638816833496 ;  /* 0xbdf8cdcc14157423 */ /* 0x000fe20000010015 */
[----:B------:R-:W-:Y:S01]  /*04a0*/  FFMA.FTZ R17, R26, R17, -0.24999669194221496582 ;  /* 0xbe7fff221a117423 */ /* 0x000fe20000010011 */
[----:B------:R-:W-:Y:S01]  /*04b0*/  FFMA.FTZ R19, R24, R19, -0.24999669194221496582 ;  /* 0xbe7fff2218137423 */ /* 0x000fe20000010013 */
[----:B------:R-:W-:Y:S01]  /*04c0*/  FFMA.FTZ R13, R22, R13, -0.16684235632419586182 ;  /* 0xbe2ad8b9160d7423 */ /* 0x000fe2000001000d */
[----:B------:R-:W-:Y:S01]  /*04d0*/  FFMA.FTZ R21, R20, R21, 0.13980610668659210205 ;  /* 0x3e0f295514157423 */ /* 0x000fe20000010015 */
[----:B------:R-:W-:Y:S01]  /*04e0*/  FFMA.FTZ R17, R26, R17, 0.33333182334899902344 ;  /* 0x3eaaaa781a117423 */ /* 0x000fe20000010011 */
[----:B------:R-:W-:Y:S01]  /*04f0*/  FFMA.FTZ R19, R24, R19, 0.33333182334899902344 ;  /* 0x3eaaaa7818137423 */ /* 0x000fe20000010013 */
[----:B------:R-:W-:Y:S01]  /*0500*/  FFMA.FTZ R13, R22, R13, 0.20012299716472625732 ;  /* 0x3e4ced0b160d7423 */ /* 0x000fe2000001000d */
[----:B------:R-:W-:Y:S01]  /*0510*/  FFMA.FTZ R21, R20, R21, -0.16684235632419586182 ;  /* 0xbe2ad8b914157423 */ /* 0x000fe20000010015 */
[----:B------:R-:W-:Y:S01]  /*0520*/  FFMA.FTZ R17, R26, R17, -0.5 ;  /* 0xbf0000001a117423 */ /* 0x000fe20000010011 */
[----:B------:R-:W-:Y:S01]  /*0530*/  FFMA.FTZ R19, R24, R19, -0.5 ;  /* 0xbf00000018137423 */ /* 0x000fe20000010013 */
[----:B------:R-:W-:Y:S01]  /*0540*/  FFMA.FTZ R13, R22, R13, -0.24999669194221496582 ;  /* 0xbe7fff22160d7423 */ /* 0x000fe2000001000d */
[----:B------:R-:W-:Y:S01]  /*0550*/  FFMA.FTZ R21, R20, R21, 0.20012299716472625732 ;  /* 0x3e4ced0b14157423 */ /* 0x000fe20000010015 */
[----:B------:R-:W-:Y:S01]  /*0560*/  FMUL R17, R26, R17 ;  /* 0x000000111a117220 */ /* 0x000fe20000400000 */
[----:B------:R-:W-:Y:S01]  /*0570*/  FMUL R19, R24, R19 ;  /* 0x0000001318137220 */ /* 0x000fe20000400000 */
[----:B------:R-:W-:Y:S01]  /*0580*/  FFMA.FTZ R13, R22, R13, 0.33333182334899902344 ;  /* 0x3eaaaa78160d7423 */ /* 0x000fe2000001000d */
[----:B------:R-:W-:Y:S01]  /*0590*/  FFMA.FTZ R21, R20, R21, -0.24999669194221496582 ;  /* 0xbe7fff2214157423 */ /* 0x000fe20000010015 */
[----:B------:R-:W-:Y:S01]  /*05a0*/  FFMA.FTZ R26, R26, R17, R26 ;  /* 0x000000111a1a7223 */ /* 0x000fe2000001001a */
[----:B------:R-:W-:Y:S01]  /*05b0*/  FFMA.FTZ R17, R24, R19, R24 ;  /* 0x0000001318117223 */ /* 0x000fe20000010018 */
[----:B------:R-:W-:Y:S01]  /*05c0*/  IADD3 R24, R4, -0x3f2aaaab, RZ ;  /* 0xc0d5555504187810 */ /* 0x000fe20007ffe0ff */
[----:B------:R-:W-:Y:S01]  /*05d0*/  FFMA.FTZ R23, R20, R21, 0.33333182334899902344 ;  /* 0x3eaaaa7814177423 */ /* 0x000fe20000010015 */
[----:B------:R-:W-:Y:S01]  /*05e0*/  FFMA.FTZ R21, R22, R13, -0.5 ;  /* 0xbf00000016157423 */ /* 0x000fe2000001000d */
[----:B------:R-:W-:Y:S01]  /*05f0*/  FSEL R19, RZ, -23, P4 ;  /* 0xc1b80000ff137808 */ /* 0x000fe20002000000 */
[----:B------:R-:W-:Y:S01]  /*0600*/  FFMA.FTZ R16, R16, 0.69314718246459960938, R17 ;  /* 0x3f31721810107823 */ /* 0x000fe20000010011 */
[----:B------:R-:W-:Y:S01]  /*0610*/  LOP3.LUT R13, R24, 0xff800000, RZ, 0xc0, !PT ;  /* 0xff800000180d7812 */ /* 0x000fe200078ec0ff */
[----:B------:R-:W-:Y:S01]  /*0620*/  FFMA.FTZ R23, R20, R23, -0.5 ;  /* 0xbf00000014177423 */ /* 0x000fe20000010017 */
[----:B------:R-:W-:Y:S01]  /*0630*/  ISETP.GE.U32.AND P1, PT, R8, 0x7f800000, PT ;  /* 0x7f8000000800780c */ /* 0x000fe20003f26070 */
[----:B------:R-:W-:Y:S01]  /*0640*/  FFMA.FTZ R19, R14, 1.1920928955078125e-07, R19 ;  /* 0x340000000e137823 */ /* 0x000fe20000010013 */
[----:B------:R-:W-:Y:S01]  /*0650*/  IADD3 R24, R4, -R13, RZ ;  /* 0x8000000d04187210 */ /* 0x000fe20007ffe0ff */
[----:B------:R-:W-:Y:S01]  /*0660*/  FMUL R23, R20, R23 ;  /* 0x0000001714177220 */ /* 0x000fe20000400000 */
[----:B------:R-:W-:Y:S01]  /*0670*/  ISETP.GE.U32.AND P2, PT, R9, 0x7f800000, PT ;  /* 0x7f8000000900780c */ /* 0x000fe20003f46070 */
[----:B------:R-:W-:Y:S01]  /*0680*/  FFMA.FTZ R15, R15, 0.69314718246459960938, R26 ;  /* 0x3f3172180f0f7823 */ /* 0x000fe2000001001a */
[----:B------:R-:W-:Y:S01]  /*0690*/  FSETP.GEU.AND P4, PT, R5, 1.175494350822287508e-38, PT ;  /* 0x008000000500780b */ /* 0x000fe20003f8e000 */
[----:B------:R-:W-:Y:S01]  /*06a0*/  FADD R14, R24, -1 ;  /* 0xbf800000180e7421 */ /* 0x000fe20000000000 */
[----:B------:R-:W-:Y:S01]  /*06b0*/  FFMA.FTZ R20, R20, R23, R20 ;  /* 0x0000001714147223 */ /* 0x000fe20000010014 */
[----:B------:R-:W-:Y:S01]  /*06c0*/  FADD R5, RZ, R5 ;  /* 0x00000005ff057221 */ /* 0x000fe20000000000 */
[----:B------:R-:W-:Y:S01]  /*06d0*/  FSETP.NEU.AND P0, PT, R8, RZ, PT ;  /* 0x000000ff0800720b */ /* 0x000fe20003f0d000 */
[----:B------:R-:W-:Y:S01]  /*06e0*/  FFMA.FTZ R17, R14, -R3, 0.14084610342979431152 ;  /* 0x3e1039f60e117423 */ /* 0x000fe20000010803 */
[----:B------:R-:W-:Y:S01]  /*06f0*/  FMUL R21, R22, R21 ;  /* 0x0000001516157220 */ /* 0x000fe20000400000 */
[----:B------:R-:W-:-:S02]  /*0700*/  @P1 MOV R25, 0x7f800000 ;  /* 0x7f80000000191802 */ /* 0x000fc40000000f00 */
[----:B------:R-:W-:Y:S01]  /*0710*/  FFMA.FTZ R23, R14, R17, -0.12148627638816833496 ;  /* 0xbdf8cdcc0e177423 */ /* 0x000fe20000010011 */
[----:B------:R-:W-:Y:S01]  /*0720*/  FFMA.FTZ R21, R22, R21, R22 ;  /* 0x0000001516157223 */ /* 0x000fe20000010016 */
[----:B------:R-:W-:Y:S01]  /*0730*/  FFMA.FTZ R17, R19, 0.69314718246459960938, R20 ;  /* 0x3f31721813117823 */ /* 0x000fe20000010014 */
[----:B------:R-:W-:Y:S01]  /*0740*/  @P1 FFMA.FTZ R15, R8, R25, +INF ;  /* 0x7f800000080f1423 */ /* 0x000fe20000010019 */
[C---:B------:R-:W-:Y:S01]  /*0750*/  FFMA.FTZ R23, R14.reuse, R23, 0.13980610668659210205 ;  /* 0x3e0f29550e177423 */ /* 0x040fe20000010017 */
[----:B------:R-:W-:Y:S01]  /*0760*/  @P2 MOV R8, 0x7f800000 ;  /* 0x7f80000000082802 */ /* 0x000fe20000000f00 */
[----:B------:R-:W-:Y:S01]  /*0770*/  @!P4 FMUL R5, R5, 8388608 ;  /* 0x4b0000000505c820 */ /* 0x000fe20000400000 */
[C---:B------:R-:W-:Y:S01]  /*0780*/  FSETP.NEU.AND P1, PT, R9.reuse, RZ, PT ;  /* 0x000000ff0900720b */ /* 0x040fe20003f2d000 */
[----:B------:R-:W-:Y:S01]  /*0790*/  FFMA.FTZ R23, R14, R23, -0.16684235632419586182 ;  /* 0xbe2ad8b90e177423 */ /* 0x000fe20000010017 */
[----:B------:R-:W-:Y:S01]  /*07a0*/  FFMA.FTZ R12, R12, 0.69314718246459960938, R21 ;  /* 0x3f3172180c0c7823 */ /* 0x000fe20000010015 */
[----:B------:R-:W-:Y:S01]  /*07b0*/  @P2 FFMA.FTZ R16, R9, R8, +INF ;  /* 0x7f80000009102423 */ /* 0x000fe20000010008 */
[----:B------:R-:W-:Y:S01]  /*07c0*/  IADD3 R8, R5, -0x3f2aaaab, RZ ;  /* 0xc0d5555505087810 */ /* 0x000fe20007ffe0ff */
[----:B------:R-:W-:Y:S01]  /*07d0*/  FFMA.FTZ R23, R14, R23, 0.20012299716472625732 ;  /* 0x3e4ced0b0e177423 */ /* 0x000fe20000010017 */
[----:B------:R-:W-:-:S02]  /*07e0*/  IADD3 R9, R6, -0x3f2aaaab, RZ ;  /* 0xc0d5555506097810 */ /* 0x000fc40007ffe0ff */
[----:B------:R-:W-:Y:S01]  /*07f0*/  LOP3.LUT R8, R8, 0xff800000, RZ, 0xc0, !PT ;  /* 0xff80000008087812 */ /* 0x000fe200078ec0ff */
[C---:B------:R-:W-:Y:S01]  /*0800*/  FFMA.FTZ R23, R14.reuse, R23, -0.24999669194221496582 ;  /* 0xbe7fff220e177423 */ /* 0x040fe20000010017 */
[----:B------:R-:W-:Y:S01]  /*0810*/  FSETP.GEU.AND P2, PT, R7, 1.175494350822287508e-38, PT ;  /* 0x008000000700780b */ /* 0x000fe20003f4e000 */
[----:B------:R-:W-:Y:S01]  /*0820*/  FADD R7, RZ, R7 ;  /* 0x00000007ff077221 */ /* 0x000fe20000000000 */
[----:B------:R-:W-:Y:S01]  /*0830*/  FSEL R19, RZ, -23, P3 ;  /* 0xc1b80000ff137808 */ /* 0x000fe20001800000 */
[C---:B------:R-:W-:Y:S01]  /*0840*/  FFMA.FTZ R23, R14.reuse, R23, 0.33333182334899902344 ;  /* 0x3eaaaa780e177423 */ /* 0x040fe20000010017 */
[----:B------:R-:W-:Y:S02]  /*0850*/  I2FP.F32.S32 R20, R13 ;  /* 0x0000000d00147245 */ /* 0x000fe40000201400 */
[----:B------:R-:W-:Y:S01]  /*0860*/  IADD3 R21, R5, -R8, RZ ;  /* 0x8000000805157210 */ /* 0x000fe20007ffe0ff */
[----:B------:R-:W-:Y:S01]  /*0870*/  FFMA.FTZ R23, R14, R23, -0.5 ;  /* 0xbf0000000e177423 */ /* 0x000fe20000010017 */
[----:B------:R-:W-:Y:S01]  /*0880*/  LOP3.LUT R9, R9, 0xff800000, RZ, 0xc0, !PT ;  /* 0xff80000009097812 */ /* 0x000fe200078ec0ff */
[----:B------:R-:W-:Y:S01]  /*0890*/  FFMA.FTZ R13, R20, 1.1920928955078125e-07, R19 ;  /* 0x34000000140d7823 */ /* 0x000fe20000010013 */
[----:B------:R-:W-:Y:S01]  /*08a0*/  FSEL R19, RZ, -23, P4 ;  /* 0xc1b80000ff137808 */ /* 0x000fe20002000000 */
[C---:B------:R-:W-:Y:S01]  /*08b0*/  FMUL R23, R14.reuse, R23 ;  /* 0x000000170e177220 */ /* 0x040fe20000400000 */
[----:B------:R-:W-:Y:S01]  /*08c0*/  IADD3 R24, R6, -R9, RZ ;  /* 0x8000000906187210 */ /* 0x000fe20007ffe0ff */
[----:B------:R-:W-:Y:S01]  /*08d0*/  FADD R20, R21, -1 ;  /* 0xbf80000015147421 */ /* 0x000fe20000000000 */
[----:B------:R-:W-:Y:S01]  /*08e0*/  @!P2 FMUL R7, R7, 8388608 ;  /* 0x4b0000000707a820 */ /* 0x000fe20000400000 */
[----:B------:R-:W-:Y:S01]  /*08f0*/  FFMA.FTZ R22, R14, R23, R14 ;  /* 0x000000170e167223 */ /* 0x000fe2000001000e */
[----:B------:R-:W-:Y:S01]  /*0900*/  I2FP.F32.S32 R8, R8 ;  /* 0x0000000800087245 */ /* 0x000fe20000201400 */
[----:B------:R-:W-:Y:S01]  /*0910*/  FFMA.FTZ R21, R20, -R3, 0.14084610342979431152 ;  /* 0x3e1039f614157423 */ /* 0x000fe20000010803 */
[----:B------:R-:W-:Y:S01]  /*0920*/  FADD R14, R24, -1 ;  /* 0xbf800000180e7421 */ /* 0x000fe20000000000 */
[----:B------:R-:W-:Y:S01]  /*0930*/  FFMA.FTZ R13, R13, 0.69314718246459960938, R22 ;  /* 0x3f3172180d0d7823 */ /* 0x000fe20000010016 */
[----:B------:R-:W-:Y:S01]  /*0940*/  IADD3 R22, R7, -0x3f2aaaab, RZ ;  /* 0xc0d5555507167810 */ /* 0x000fe20007ffe0ff */
[----:B------:R-:W-:Y:S01]  /*0950*/  FFMA.FTZ R21, R20, R21, -0.12148627638816833496 ;  /* 0xbdf8cdcc14157423 */ /* 0x000fe20000010015 */
[----:B------:R-:W-:Y:S01]  /*0960*/  FFMA.FTZ R23, R14, -R3, 0.14084610342979431152 ;  /* 0x3e1039f60e177423 */ /* 0x000fe20000010803 */
[----:B------:R-:W-:Y:S01]  /*0970*/  FFMA.FTZ R8, R8, 1.1920928955078125e-07, R19 ;  /* 0x3400000008087823 */ /* 0x000fe20000010013 */
[----:B------:R-:W-:Y:S01]  /*0980*/  LOP3.LUT R22, R22, 0xff800000, RZ, 0xc0, !PT ;  /* 0xff80000016167812 */ /* 0x000fe200078ec0ff */
[----:B------:R-:W-:Y:S01]  /*0990*/  FFMA.FTZ R21, R20, R21, 0.13980610668659210205 ;  /* 0x3e0f295514157423 */ /* 0x000fe20000010015 */
[----:B------:R-:W-:Y:S01]  /*09a0*/  FFMA.FTZ R23, R14, R23, -0.12148627638816833496 ;  /* 0xbdf8cdcc0e177423 */ /* 0x000fe20000010017 */
[----:B------:R-:W-:-:S02]  /*09b0*/  ISETP.GE.U32.AND P3, PT, R4, 0x7f800000, PT ;  /* 0x7f8000000400780c */ /* 0x000fc40003f66070 */
[----:B------:R-:W-:Y:S01]  /*09c0*/  FFMA.FTZ R21, R20, R21, -0.16684235632419586182 ;  /* 0xbe2ad8b914157423 */ /* 0x000fe20000010015 */
[----:B------:R-:W-:Y:S01]  /*09d0*/  FFMA.FTZ R23, R14, R23, 0.13980610668659210205 ;  /* 0x3e0f29550e177423 */ /* 0x000fe20000010017 */
[----:B------:R-:W-:Y:S02]  /*09e0*/  FSEL R19, RZ, -23, P5 ;  /* 0xc1b80000ff137808 */ /* 0x000fe40002800000 */
[----:B------:R-:W-:Y:S01]  /*09f0*/  I2FP.F32.S32 R24, R9 ;  /* 0x0000000900187245 */ /* 0x000fe20000201400 */
[----:B------:R-:W-:Y:S01]  /*0a00*/  FFMA.FTZ R21, R20, R21, 0.20012299716472625732 ;  /* 0x3e4ced0b14157423 */ /* 0x000fe20000010015 */
[----:B------:R-:W-:Y:S01]  /*0a10*/  IADD3 R25, R7, -R22, RZ ;  /* 0x8000001607197210 */ /* 0x000fe20007ffe0ff */
[----:B------:R-:W-:Y:S01]  /*0a20*/  FFMA.FTZ R23, R14, R23, -0.16684235632419586182 ;  /* 0xbe2ad8b90e177423 */ /* 0x000fe20000010017 */
[----:B------:R-:W-:Y:S01]  /*0a30*/  ISETP.GE.U32.AND P4, PT, R5, 0x7f800000, PT ;  /* 0x7f8000000500780c */ /* 0x000fe20003f86070 */
[----:B------:R-:W-:Y:S01]  /*0a40*/  FFMA.FTZ R9, R24, 1.1920928955078125e-07, R19 ;  /* 0x3400000018097823 */ /* 0x000fe20000010013 */
[----:B------:R-:W-:Y:S01]  /*0a50*/  FFMA.FTZ R21, R20, R21, -0.24999669194221496582 ;  /* 0xbe7fff2214157423 */ /* 0x000fe20000010015 */
[----:B------:R-:W-:Y:S01]  /*0a60*/  FADD R24, R25, -1 ;  /* 0xbf80000019187421 */ /* 0x000fe20000000000 */
[----:B------:R-:W-:Y:S01]  /*0a70*/  FFMA.FTZ R23, R14, R23, 0.20012299716472625732 ;  /* 0x3e4ced0b0e177423 */ /* 0x000fe20000010017 */
[----:B------:R-:W-:Y:S01]  /*0a80*/  @P3 MOV R27, 0x7f800000 ;  /* 0x7f800000001b3802 */ /* 0x000fe20000000f00 */
[----:B------:R-:W-:Y:S01]  /*0a90*/  FFMA.FTZ R21, R20, R21, 0.33333182334899902344 ;  /* 0x3eaaaa7814157423 */ /* 0x000fe20000010015 */
[----:B------:R-:W-:Y:S01]  /*0aa0*/  FFMA.FTZ R3, R24, -R3, 0.14084610342979431152 ;  /* 0x3e1039f618037423 */ /* 0x000fe20000010803 */
[----:B------:R-:W-:Y:S01]  /*0ab0*/  FFMA.FTZ R23, R14, R23, -0.24999669194221496582 ;  /* 0xbe7fff220e177423 */ /* 0x000fe20000010017 */
[----:B------:R-:W-:Y:S01]  /*0ac0*/  ISETP.GE.U32.AND P5, PT, R10, 0x7f800000, PT ;  /* 0x7f8000000a00780c */ /* 0x000fe20003fa6070 */
[----:B------:R-:W-:Y:S01]  /*0ad0*/  FFMA.FTZ R21, R20, R21, -0.5 ;  /* 0xbf00000014157423 */ /* 0x000fe20000010015 */
[----:B------:R-:W-:Y:S01]  /*0ae0*/  FFMA.FTZ R3, R24, R3, -0.12148627638816833496 ;  /* 0xbdf8cdcc18037423 */ /* 0x000fe20000010003 */
[----:B------:R-:W-:Y:S01]  /*0af0*/  ISETP.GE.U32.AND P6, PT, R6, 0x7f800000, PT ;  /* 0x7f8000000600780c */ /* 0x000fe20003fc6070 */
[----:B------:R-:W-:Y:S01]  /*0b00*/  FFMA.FTZ R23, R14, R23, 0.33333182334899902344 ;  /* 0x3eaaaa780e177423 */ /* 0x000fe20000010017 */
[----:B------:R-:W-:Y:S01]  /*0b10*/  @P3 FFMA.FTZ R13, R4, R27, +INF ;  /* 0x7f800000040d3423 */ /* 0x000fe2000001001b */
[----:B------:R-:W-:Y:S01]  /*0b20*/  FMUL R21, R20, R21 ;  /* 0x0000001514157220 */ /* 0x000fe20000400000 */
[----:B------:R-:W-:Y:S01]  /*0b30*/  FFMA.FTZ R3, R24, R3, 0.13980610668659210205 ;  /* 0x3e0f295518037423 */ /* 0x000fe20000010003 */
[----:B------:R-:W-:Y:S01]  /*0b40*/  FFMA.FTZ R23, R14, R23, -0.5 ;  /* 0xbf0000000e177423 */ /* 0x000fe20000010017 */
[----:B------:R-:W-:Y:S01]  /*0b50*/  ISETP.GE.U32.AND P3, PT, R11, 0x7f800000, PT ;  /* 0x7f8000000b00780c */ /* 0x000fe20003f66070 */
[----:B------:R-:W-:Y:S01]  /*0b60*/  FFMA.FTZ R21, R20, R21, R20 ;  /* 0x0000001514157223 */ /* 0x000fe20000010014 */
[----:B------:R-:W-:Y:S01]  /*0b70*/  FFMA.FTZ R3, R24, R3, -0.16684235632419586182 ;  /* 0xbe2ad8b918037423 */ /* 0x000fe20000010003 */
[----:B------:R-:W-:Y:S01]  /*0b80*/  FMUL R23, R14, R23 ;  /* 0x000000170e177220 */ /* 0x000fe20000400000 */
[----:B------:R-:W-:Y:S01]  /*0b90*/  @P4 MOV R20, 0x7f800000 ;  /* 0x7f80000000144802 */ /* 0x000fe20000000f00 */
[----:B------:R-:W-:Y:S01]  /*0ba0*/  FFMA.FTZ R8, R8, 0.69314718246459960938, R21 ;  /* 0x3f31721808087823 */ /* 0x000fe20000010015 */
[----:B------:R-:W-:Y:S01]  /*0bb0*/  @P5 MOV R19, 0x7f800000 ;  /* 0x7f80000000135802 */ /* 0x000fe20000000f00 */
[----:B------:R-:W-:Y:S01]  /*0bc0*/  FFMA.FTZ R3, R24, R3, 0.20012299716472625732 ;  /* 0x3e4ced0b18037423 */ /* 0x000fe20000010003 */
[----:B------:R-:W-:Y:S01]  /*0bd0*/  FFMA.FTZ R14, R14, R23, R14 ;  /* 0x000000170e0e7223 */ /* 0x000fe2000001000e */
[----:B------:R-:W-:Y:S01]  /*0be0*/  @P6 MOV R21, 0x7f800000 ;  /* 0x7f80000000156802 */ /* 0x000fe20000000f00 */
[----:B------:R-:W-:Y:S01]  /*0bf0*/  @P4 FFMA.FTZ R8, R5, R20, +INF ;  /* 0x7f80000005084423 */ /* 0x000fe20000010014 */
[----:B------:R-:W-:Y:S01]  /*0c00*/  FFMA.FTZ R3, R24, R3, -0.24999669194221496582 ;  /* 0xbe7fff2218037423 */ /* 0x000fe20000010003 */
[----:B------:R-:W-:Y:S01]  /*0c10*/  FFMA.FTZ R9, R9, 0.69314718246459960938, R14 ;  /* 0x3f31721809097823 */ /* 0x000fe2000001000e */
[C---:B------:R-:W-:Y:S01]  /*0c20*/  FSETP.NEU.AND P4, PT, R10.reuse, RZ, PT ;  /* 0x000000ff0a00720b */ /* 0x040fe20003f8d000 */
[----:B------:R-:W-:Y:S01]  /*0c30*/  @P5 FFMA.FTZ R12, R10, R19, +INF ;  /* 0x7f8000000a0c5423 */ /* 0x000fe20000010013 */
[----:B------:R-:W-:Y:S01]  /*0c40*/  @P3 MOV R10, 0x7f800000 ;  /* 0x7f800000000a3802 */ /* 0x000fe20000000f00 */
[----:B------:R-:W-:Y:S01]  /*0c50*/  @P6 FFMA.FTZ R9, R6, R21, +INF ;  /* 0x7f80000006096423 */ /* 0x000fe20000010015 */
[----:B------:R-:W-:Y:S01]  /*0c60*/  ISETP.GE.U32.AND P6, PT, R7, 0x7f800000, PT ;  /* 0x7f8000000700780c */ /* 0x000fe20003fc6070 */
[C---:B------:R-:W-:Y:S01]  /*0c70*/  FFMA.FTZ R3, R24.reuse, R3, 0.33333182334899902344 ;  /* 0x3eaaaa7818037423 */ /* 0x040fe20000010003 */
[C---:B------:R-:W-:Y:S01]  /*0c80*/  FSETP.NEU.AND P5, PT, R11.reuse, RZ, PT ;  /* 0x000000ff0b00720b */ /* 0x040fe20003fad000 */
[----:B------:R-:W-:Y:S01]  /*0c90*/  @P3 FFMA.FTZ R17, R11, R10, +INF ;  /* 0x7f8000000b113423 */ /* 0x000fe2000001000a */
[----:B------:R-:W-:Y:S01]  /*0ca0*/  I2FP.F32.S32 R22, R22 ;  /* 0x0000001600167245 */ /* 0x000fe20000201400 */
[----:B------:R-:W-:Y:S01]  /*0cb0*/  FFMA.FTZ R11, R24, R3, -0.5 ;  /* 0xbf000000180b7423 */ /* 0x000fe20000010003 */
[----:B------:R-:W-:-:S02]  /*0cc0*/  FSEL R3, RZ, -23, P2 ;  /* 0xc1b80000ff037808 */ /* 0x000fc40001000000 */
[----:B------:R-:W-:Y:S01]  /*0cd0*/  FSETP.NEU.AND P2, PT, R4, RZ, PT ;  /* 0x000000ff0400720b */ /* 0x000fe20003f4d000 */
[----:B------:R-:W-:Y:S01]  /*0ce0*/  FMUL R11, R24, R11 ;  /* 0x0000000b180b7220 */ /* 0x000fe20000400000 */
[----:B------:R-:W-:Y:S01]  /*0cf0*/  FSEL R4, R15, -INF , P0 ;  /* 0xff8000000f047808 */ /* 0x000fe20000000000 */
[----:B------:R-:W-:Y:S01]  /*0d00*/  FFMA.FTZ R3, R22, 1.1920928955078125e-07, R3 ;  /* 0x3400000016037823 */ /* 0x000fe20000010003 */
[----:B------:R-:W-:Y:S01]  /*0d10*/  FSETP.NEU.AND P0, PT, R5, RZ, PT ;  /* 0x000000ff0500720b */ /* 0x000fe20003f0d000 */
[----:B------:R-:W-:Y:S01]  /*0d20*/  FFMA.FTZ R24, R24, R11, R24 ;  /* 0x0000000b18187223 */ /* 0x000fe20000010018 */
[----:B------:R-:W-:Y:S02]  /*0d30*/  FSEL R5, R16, -INF , P1 ;  /* 0xff80000010057808 */ /* 0x000fe40000800000 */
[----:B------:R-:W-:Y:S01]  /*0d40*/  FSETP.NEU.AND P1, PT, R6, RZ, PT ;  /* 0x000000ff0600720b */ /* 0x000fe20003f2d000 */
[----:B------:R-:W-:Y:S01]  /*0d50*/  FFMA.FTZ R3, R3, 0.69314718246459960938, R24 ;  /* 0x3f31721803037823 */ /* 0x000fe20000010018 */
[----:B------:R-:W-:-:S02]  /*0d60*/  @P6 MOV R6, 0x7f800000 ;  /* 0x7f80000000066802 */ /* 0x000fc40000000f00 */
[----:B------:R-:W-:Y:S02]  /*0d70*/  FSEL R13, R13, -INF , P2 ;  /* 0xff8000000d0d7808 */ /* 0x000fe40001000000 */
[----:B------:R-:W-:Y:S01]  /*0d80*/  FSEL R8, R8, -INF , P0 ;  /* 0xff80000008087808 */ /* 0x000fe20000000000 */
[C---:B------:R-:W-:Y:S01]  /*0d90*/  @P6 FFMA.FTZ R3, R7.reuse, R6, +INF ;  /* 0x7f80000007036423 */ /* 0x040fe20000010006 */
[----:B------:R-:W-:Y:S01]  /*0da0*/  FSETP.NEU.AND P2, PT, R7, RZ, PT ;  /* 0x000000ff0700720b */ /* 0x000fe20003f4d000 */
[----:B------:R-:W-:Y:S01]  /*0db0*/  FADD R13, -R13, R4 ;  /* 0x000000040d0d7221 */ /* 0x000fe20000000100 */
[----:B------:R-:W-:Y:S01]  /*0dc0*/  FSEL R12, R12, -INF , P4 ;  /* 0xff8000000c0c7808 */ /* 0x000fe20002000000 */
[----:B------:R-:W-:Y:S01]  /*0dd0*/  FADD R8, -R8, R5 ;  /* 0x0000000508087221 */ /* 0x000fe20000000100 */
[----:B------:R-:W-:Y:S02]  /*0de0*/  FSEL R9, R9, -INF , P1 ;  /* 0xff80000009097808 */ /* 0x000fe40000800000 */
[----:B------:R-:W-:Y:S01]  /*0df0*/  FSEL R17, R17, -INF , P5 ;  /* 0xff80000011117808 */ /* 0x000fe20002800000 */
[----:B------:R-:W-:Y:S01]  /*0e00*/  FADD R8, |R13|, |R8| ;  /* 0x400000080d087221 */ /* 0x000fe20000000200 */
[----:B------:R-:W-:Y:S01]  /*0e10*/  FSEL R4, R3, -INF , P2 ;  /* 0xff80000003047808 */ /* 0x000fe20001000000 */
[----:B------:R-:W-:Y:S01]  /*0e20*/  FADD R9, -R9, R12 ;  /* 0x0000000c09097221 */ /* 0x000fe20000000100 */
[----:B------:R-:W-:-:S02]  /*0e30*/  LOP3.LUT P0, RZ, R18, 0x1f, RZ, 0xc0, !PT ;  /* 0x0000001f12ff7812 */ /* 0x000fc4000780c0ff */
[----:B------:R-:W-:Y:S01]  /*0e40*/  ISETP.GE.AND P1, PT, R18, 0x2, PT ;  /* 0x000000021200780c */ /* 0x000fe20003f26270 */
[----:B------:R-:W-:Y:S01]  /*0e50*/  FADD R4, R17, -R4 ;  /* 0x8000000411047221 */ /* 0x000fe20000000000 */
[----:B------:R-:W-:-:S04]  /*0e60*/  FADD R9, |R9|, R8 ;  /* 0x0000000809097221 */ /* 0x000fc80000000200 */
[----:B------:R-:W-:-:S05]  /*0e70*/  FADD R4, |R4|, R9 ;  /* 0x0000000904047221 */ /* 0x000fca0000000200 */
[----:B------:R-:W1:Y:S02]  /*0e80*/  SHFL.BFLY PT, R3, R4, 0x10, 0x1f ;  /* 0x0e001f0004037f89 */ /* 0x000e6400000e0000 */
[----:B-1----:R-:W-:Y:S01]  /*0e90*/  FADD R3, R4, R3 ;  /* 0x0000000304037221 */ /* 0x002fe20000000000 */
[----:B------:R-:W-:-:S04]  /*0ea0*/  LOP3.LUT R4, R18, 0x1, RZ, 0xc0, !PT ;  /* 0x0000000112047812 */ /* 0x000fc800078ec0ff */
[----:B------:R-:W1:Y:S02]  /*0eb0*/  SHFL.BFLY PT, R6, R3, 0x8, 0x1f ;  /* 0x0d001f0003067f89 */ /* 0x000e6400000e0000 */
[----:B-1----:R-:W-:Y:S01]  /*0ec0*/  FADD R6, R3, R6 ;  /* 0x0000000603067221 */ /* 0x002fe20000000000 */
[----:B------:R-:W-:-:S04]  /*0ed0*/  SHF.R.U32.HI R3, RZ, 0x3, R18 ;  /* 0x00000003ff037819 */ /* 0x000fc80000011612 */
[----:B------:R-:W1:Y:S01]  /*0ee0*/  SHFL.BFLY PT, R5, R6, 0x4, 0x1f ;  /* 0x0c801f0006057f89 */ /* 0x000e6200000e0000 */
[----:B------:R-:W-:Y:S01]  /*0ef0*/  LOP3.LUT R3, R3, 0x4, RZ, 0xc0, !PT ;  /* 0x0000000403037812 */ /* 0x000fe200078ec0ff */
[----:B-1----:R-:W-:-:S05]  /*0f00*/  FADD R5, R6, R5 ;  /* 0x0000000506057221 */ /* 0x002fca0000000000 */
[----:B------:R-:W1:Y:S02]  /*0f10*/  SHFL.BFLY PT, R8, R5, 0x2, 0x1f ;  /* 0x0c401f0005087f89 */ /* 0x000e6400000e0000 */
[----:B-1----:R-:W-:-:S05]  /*0f20*/  FADD R8, R5, R8 ;  /* 0x0000000805087221 */ /* 0x002fca0000000000 */
[----:B------:R-:W1:Y:S02]  /*0f30*/  SHFL.BFLY PT, R7, R8, 0x1, 0x1f ;  /* 0x0c201f0008077f89 */ /* 0x000e6400000e0000 */
[----:B-1----:R-:W-:-:S05]  /*0f40*/  FADD R6, R8, R7 ;  /* 0x0000000708067221 */ /* 0x002fca0000000000 */
[----:B------:R-:W-:Y:S01]  /*0f50*/  @!P0 STS [R3+UR4], R6 ;  /* 0x0000000603008988 */ /* 0x000fe20008000804 */
[----:B------:R-:W-:Y:S01]  /*0f60*/  BAR.SYNC.DEFER_BLOCKING 0x0 ;  /* 0x0000000000007b1d */ /* 0x000fe20000010000 */
[----:B------:R-:W-:-:S04]  /*0f70*/  ISETP.NE.U32.AND P0, PT, R4, 0x1, PT ;  /* 0x000000010400780c */ /* 0x000fc80003f05070 */
[----:B------:R-:W-:Y:S01]  /*0f80*/  ISETP.LT.AND P0, PT, R18, 0x2, P0 ;  /* 0x000000021200780c */ /* 0x000fe20000701270 */
[----:B------:R-:W1:Y:S04]  /*0f90*/  @!P1 LDS R2, [R0+UR4] ;  /* 0x0000000400029984 */ /* 0x000e680008000800 */
[----:B-1----:R-:W1:Y:S02]  /*0fa0*/  SHFL.BFLY PT, R5, R2, 0x1, 0x1f ;  /* 0x0c201f0002057f89 */ /* 0x002e6400000e0000 */
[----:B-1----:R-:W-:-:S06]  /*0fb0*/  FADD R5, R2, R5 ;  /* 0x0000000502057221 */ /* 0x002fcc0000000000 */
[----:B------:R1:W-:Y:S01]  /*0fc0*/  @P0 STS [R0+UR4], R5 ;  /* 0x0000000500000988 */ /* 0x0003e20008000804 */
[----:B------:R-:W-:Y:S01]  /*0fd0*/  BAR.SYNC.DEFER_BLOCKING 0x0 ;  /* 0x0000000000007b1d */ /* 0x000fe20000010000 */
[----:B------:R-:W-:-:S05]  /*0fe0*/  LOP3.LUT P0, RZ, R18, 0x3f, RZ, 0xc0, !PT ;  /* 0x0000003f12ff7812 */ /* 0x000fca000780c0ff */
[----:B------:R-:W2:Y:S02]  /*0ff0*/  LDS R4, [UR4] ;  /* 0x00000004ff047984 */ /* 0x000ea40008000800 */
[----:B------:R-:W-:Y:S06]  /*1000*/  BAR.SYNC.DEFER_BLOCKING 0x0 ;  /* 0x0000000000007b1d */ /* 0x000fec0000010000 */
[----:B-1----:R-:W-:Y:S05]  /*1010*/  @P0 EXIT ;  /* 0x000000000000094d */ /* 0x002fea0003800000 */
[----:B------:R-:W0:Y:S01]  /*1020*/  LDC.64 R2, c[0x0][0x210] ;  /* 0x00008400ff027b82 */ /* 0x000e220000000a00 */
[----:B--2---:R-:W-:-:S04]  /*1030*/  FADD R4, RZ, R4 ;  /* 0x00000004ff047221 */ /* 0x004fc80000000000 */
[----:B------:R-:W-:-:S05]  /*1040*/  FMUL R5, R4, 0.00390625 ;  /* 0x3b80000004057820 */ /* 0x000fca0000400000 */
[----:B0-----:R-:W-:Y:S01]  /*1050*/  STG.E desc[UR6][R2.64], R5 ;  /* 0x0000000502007986 */ /* 0x001fe2000c101906 */
[----:B------:R-:W-:Y:S05]  /*1060*/  EXIT ;  /* 0x000000000000794d */ /* 0x000fea0003800000 */
.L_x_0:
[----:B------:R-:W-:-:S00]  /*1070*/  BRA `(.L_x_0) ;  /* 0xfffffffc00fc7947 */ /* 0x000fc0000383ffff */
[----:B------:R-:W-:-:S00]  /*1080*/  NOP ;  /* 0x0000000000007918 */ /* 0x000fc00000000000 */
[----:B------:R-:W-:-:S00]  /*1090*/  NOP ;  /* 0x0000000000007918 */ /* 0x000fc00000000000 */
[----:B------:R-:W-:-:S00]  /*10a0*/  NOP ;  /* 0x0000000000007918 */ /* 0x000fc00000000000 */
[----:B------:R-:W-:-:S00]  /*10b0*/  NOP ;  /* 0x0000000000007918 */ /* 0x000fc00000000000 */
[----:B------:R-:W-:-:S00]  /*10c0*/  NOP ;  /* 0x0000000000007918 */ /* 0x000fc00000000000 */
[----:B------:R-:W-:-:S00]  /*10d0*/  NOP ;  /* 0x0000000000007918 */ /* 0x000fc00000000000 */
[----:B------:R-:W-:-:S00]  /*10e0*/  NOP ;  /* 0x0000000000007918 */ /* 0x000fc00000000000 */
[----:B------:R-:W-:-:S00]  /*10f0*/  NOP ;  /* 0x0000000000007918 */ /* 0x000fc00000000000 */
.L_x_1:


//--------------------- .nv.global.init           --------------------------
	.section	.nv.global.init,"aw",@progbits
.nv.global.init:
	.type		_$_str,@object
	.size		_$_str,(.L_0 - _$_str)
_$_str:
        /*0000*/ 	.byte	0x5f, 0x5f, 0x43, 0x55, 0x44, 0x41, 0x5f, 0x46, 0x54, 0x5a, 0x00
.L_0:


//--------------------- .nv.shared.triton_per_fused_abs_add_log_mean_mul_sub_0 --------------------------
	.section	.nv.shared.triton_per_fused_abs_add_log_mean_mul_sub_0,"aw",@nobits
	.sectionflags	@""
	.align	16
	.zero		1024


//--------------------- .nv.constant0.triton_per_fused_abs_add_log_mean_mul_sub_0 --------------------------
	.section	.nv.constant0.triton_per_fused_abs_add_log_mean_mul_sub_0,"a",@progbits
	.sectionflags	@""
	.align	4
.nv.constant0.triton_per_fused_abs_add_log_mean_mul_sub_0:
	.zero		556
